//
// Generated by NVIDIA NVVM Compiler
//
// Compiler Build ID: CL-36424714
// Cuda compilation tools, release 13.0, V13.0.88
// Based on NVVM 20.0.0
//

.version 9.0
.target sm_100
.address_size 64

	// .globl	_Z14updateDistancePbPlPii

.visible .entry _Z14updateDistancePbPlPii(
	.param .u64 .ptr .align 1 _Z14updateDistancePbPlPii_param_0,
	.param .u64 .ptr .align 1 _Z14updateDistancePbPlPii_param_1,
	.param .u64 .ptr .align 1 _Z14updateDistancePbPlPii_param_2,
	.param .u32 _Z14updateDistancePbPlPii_param_3
)
{
	.reg .pred 	%p<6>;
	.reg .b16 	%rs<2>;
	.reg .b32 	%r<11>;
	.reg .b64 	%rd<19>;

	ld.param.u64 	%rd5, [_Z14updateDistancePbPlPii_param_0];
	ld.param.u64 	%rd6, [_Z14updateDistancePbPlPii_param_1];
	ld.param.u64 	%rd7, [_Z14updateDistancePbPlPii_param_2];
	ld.param.u32 	%r2, [_Z14updateDistancePbPlPii_param_3];
	cvta.to.global.u64 	%rd1, %rd7;
	mov.u32 	%r3, %ctaid.x;
	mov.u32 	%r4, %ntid.x;
	mov.u32 	%r5, %tid.x;
	mad.lo.s32 	%r1, %r3, %r4, %r5;
	setp.gt.s32 	%p1, %r1, 1023;
	@%p1 bra 	$L__BB0_6;
	cvta.to.global.u64 	%rd8, %rd5;
	cvt.s64.s32 	%rd9, %r1;
	add.s64 	%rd10, %rd8, %rd9;
	ld.global.u8 	%rs1, [%rd10];
	setp.ne.s16 	%p2, %rs1, 0;
	@%p2 bra 	$L__BB0_6;
	shl.b32 	%r6, %r2, 10;
	add.s32 	%r7, %r6, %r1;
	cvta.to.global.u64 	%rd11, %rd6;
	mul.wide.s32 	%rd12, %r7, 8;
	add.s64 	%rd13, %rd11, %rd12;
	ld.global.u64 	%rd2, [%rd13];
	setp.eq.s64 	%p3, %rd2, 0;
	@%p3 bra 	$L__BB0_6;
	mul.wide.s32 	%rd14, %r2, 4;
	add.s64 	%rd15, %rd1, %rd14;
	ld.global.s32 	%rd3, [%rd15];
	setp.eq.s64 	%p4, %rd3, 2147483647;
	@%p4 bra 	$L__BB0_6;
	add.s64 	%rd16, %rd2, %rd3;
	mul.wide.s32 	%rd17, %r1, 4;
	add.s64 	%rd4, %rd1, %rd17;
	ld.global.s32 	%rd18, [%rd4];
	setp.ge.s64 	%p5, %rd16, %rd18;
	@%p5 bra 	$L__BB0_6;
	cvt.u32.u64 	%r8, %rd3;
	cvt.u32.u64 	%r9, %rd2;
	add.s32 	%r10, %r8, %r9;
	st.global.u32 	[%rd4], %r10;
$L__BB0_6:
	ret;

}


// ===== COMPILED SASS (sm_100) =====

	.target	sm_100

	.elftype	@"ET_EXEC"


//--------------------- .note.nv.tkinfo           --------------------------
	.section	.note.nv.tkinfo,"",@"SHT_NOTE"
	.sectionflags	@"SHF_NOTE_NV_TKINFO"
	.tkinfo
        /*0018*/ 	.word	0x00000002
        /*0030*/ 	.string	""
        /*0030*/ 	.string	"ptxas"
        /*0030*/ 	.string	"Cuda compilation tools, release 13.0, V13.0.88"
        /*0030*/ 	.string	"Build cuda_13.0.r13.0/compiler.36424714_0"
        /*0030*/ 	.string	"-arch sm_100 -m 64 "



//--------------------- .note.nv.cuinfo           --------------------------
	.section	.note.nv.cuinfo,"",@"SHT_NOTE"
	.sectionflags	@"SHF_NOTE_NV_CUINFO"
        /*0018*/ 	.short	0x0002
        /*001a*/ 	.short	0x0064
        /*001c*/ 	.short	0x0082
	.zero		2


//--------------------- .nv.info                  --------------------------
	.section	.nv.info,"",@"SHT_CUDA_INFO"
	.align	4


	//----- nvinfo : EIATTR_REGCOUNT
	.align		4
        /*0000*/ 	.byte	0x04, 0x2f
        /*0002*/ 	.short	(.L_1 - .L_0)
	.align		4
.L_0:
        /*0004*/ 	.word	index@(_Z14updateDistancePbPlPii)
        /*0008*/ 	.word	0x00000010


	//----- nvinfo : EIATTR_FRAME_SIZE
	.align		4
.L_1:
        /*000c*/ 	.byte	0x04, 0x11
        /*000e*/ 	.short	(.L_3 - .L_2)
	.align		4
.L_2:
        /*0010*/ 	.word	index@(_Z14updateDistancePbPlPii)
        /*0014*/ 	.word	0x00000000


	//----- nvinfo : EIATTR_MIN_STACK_SIZE
	.align		4
.L_3:
        /*0018*/ 	.byte	0x04, 0x12
        /*001a*/ 	.short	(.L_5 - .L_4)
	.align		4
.L_4:
        /*001c*/ 	.word	index@(_Z14updateDistancePbPlPii)
        /*0020*/ 	.word	0x00000000
.L_5:


//--------------------- .nv.compat                --------------------------
	.section	.nv.compat,"",@"SHT_CUDA_COMPAT_INFO"
	.align	4
        /*0000*/ 	.byte	0x02, 0x09, 0x00, 0x00, 0x02, 0x02, 0x01, 0x00, 0x02, 0x05, 0x05, 0x00, 0x03, 0x07, 0x01, 0x01
        /*0010*/ 	.byte	0x02, 0x03, 0x00, 0x00, 0x02, 0x06, 0x01, 0x00, 0x04, 0x0b, 0x08, 0x00, 0x09, 0x00, 0x00, 0x00
        /*0020*/ 	.byte	0x00, 0x00, 0x00, 0x00


//--------------------- .nv.info._Z14updateDistancePbPlPii --------------------------
	.section	.nv.info._Z14updateDistancePbPlPii,"",@"SHT_CUDA_INFO"
	.sectionflags	@""
	.align	4


	//----- nvinfo : EIATTR_CUDA_API_VERSION
	.align		4
        /*0000*/ 	.byte	0x04, 0x37
        /*0002*/ 	.short	(.L_7 - .L_6)
.L_6:
        /*0004*/ 	.word	0x00000082


	//----- nvinfo : EIATTR_KPARAM_INFO
	.align		4
.L_7:
        /*0008*/ 	.byte	0x04, 0x17
        /*000a*/ 	.short	(.L_9 - .L_8)
.L_8:
        /*000c*/ 	.word	0x00000000
        /*0010*/ 	.short	0x0003
        /*0012*/ 	.short	0x0018
        /*0014*/ 	.byte	0x00, 0xf0, 0x11, 0x00


	//----- nvinfo : EIATTR_KPARAM_INFO
	.align		4
.L_9:
        /*0018*/ 	.byte	0x04, 0x17
        /*001a*/ 	.short	(.L_11 - .L_10)
.L_10:
        /*001c*/ 	.word	0x00000000
        /*0020*/ 	.short	0x0002
        /*0022*/ 	.short	0x0010
        /*0024*/ 	.byte	0x00, 0xf5, 0x21, 0x00


	//----- nvinfo : EIATTR_KPARAM_INFO
	.align		4
.L_11:
        /*0028*/ 	.byte	0x04, 0x17
        /*002a*/ 	.short	(.L_13 - .L_12)
.L_12:
        /*002c*/ 	.word	0x00000000
        /*0030*/ 	.short	0x0001
        /*0032*/ 	.short	0x0008
        /*0034*/ 	.byte	0x00, 0xf5, 0x21, 0x00


	//----- nvinfo : EIATTR_KPARAM_INFO
	.align		4
.L_13:
        /*0038*/ 	.byte	0x04, 0x17
        /*003a*/ 	.short	(.L_15 - .L_14)
.L_14:
        /*003c*/ 	.word	0x00000000
        /*0040*/ 	.short	0x0000
        /*0042*/ 	.short	0x0000
        /*0044*/ 	.byte	0x00, 0xf5, 0x21, 0x00


	//----- nvinfo : EIATTR_SPARSE_MMA_MASK
	.align		4
.L_15:
        /*0048*/ 	.byte	0x03, 0x50
        /*004a*/ 	.short	0x0000


	//----- nvinfo : EIATTR_MAXREG_COUNT
	.align		4
        /*004c*/ 	.byte	0x03, 0x1b
        /*004e*/ 	.short	0x00ff


	//----- nvinfo : EIATTR_MERCURY_ISA_VERSION
	.align		4
        /*0050*/ 	.byte	0x03, 0x5f
        /*0052*/ 	.short	0x0101


	//----- nvinfo : EIATTR_VRC_CTA_INIT_COUNT
	.align		4
        /*0054*/ 	.byte	0x02, 0x4a
	.zero		1
	.zero		1


	//----- nvinfo : EIATTR_EXIT_INSTR_OFFSETS
	.align		4
        /*0058*/ 	.byte	0x04, 0x1c
        /*005a*/ 	.short	(.L_17 - .L_16)


	//   ....[0]....
.L_16:
        /*005c*/ 	.word	0x00000060


	//   ....[1]....
        /*0060*/ 	.word	0x000000d0


	//   ....[2]....
        /*0064*/ 	.word	0x00000150


	//   ....[3]....
        /*0068*/ 	.word	0x000001c0


	//   ....[4]....
        /*006c*/ 	.word	0x00000240


	//   ....[5]....
        /*0070*/ 	.word	0x00000270


	//----- nvinfo : EIATTR_CBANK_PARAM_SIZE
	.align		4
.L_17:
        /*0074*/ 	.byte	0x03, 0x19
        /*0076*/ 	.short	0x001c


	//----- nvinfo : EIATTR_PARAM_CBANK
	.align		4
        /*0078*/ 	.byte	0x04, 0x0a
        /*007a*/ 	.short	(.L_19 - .L_18)
	.align		4
.L_18:
        /*007c*/ 	.word	index@(.nv.constant0._Z14updateDistancePbPlPii)
        /*0080*/ 	.short	0x0380
        /*0082*/ 	.short	0x001c


	//----- nvinfo : EIATTR_SW_WAR
	.align		4
.L_19:
        /*0084*/ 	.byte	0x04, 0x36
        /*0086*/ 	.short	(.L_21 - .L_20)
.L_20:
        /*0088*/ 	.word	0x00000008
.L_21:


//--------------------- .nv.callgraph             --------------------------
	.section	.nv.callgraph,"",@"SHT_CUDA_CALLGRAPH"
	.align	4
	.sectionentsize	8
	.align		4
        /*0000*/ 	.word	0x00000000
	.align		4
        /*0004*/ 	.word	0xffffffff
	.align		4
        /*0008*/ 	.word	0x00000000
	.align		4
        /*000c*/ 	.word	0xfffffffe
	.align		4
        /*0010*/ 	.word	0x00000000
	.align		4
        /*0014*/ 	.word	0xfffffffd
	.align		4
        /*0018*/ 	.word	0x00000000
	.align		4
        /*001c*/ 	.word	0xfffffffc


//--------------------- .text._Z14updateDistancePbPlPii --------------------------
	.section	.text._Z14updateDistancePbPlPii,"ax",@progbits
	.align	128
        .global         _Z14updateDistancePbPlPii
        .type           _Z14updateDistancePbPlPii,@function
        .size           _Z14updateDistancePbPlPii,(.L_x_1 - _Z14updateDistancePbPlPii)
        .other          _Z14updateDistancePbPlPii,@"STO_CUDA_ENTRY STV_DEFAULT"
_Z14updateDistancePbPlPii:
.text._Z14updateDistancePbPlPii:
[----:B------:R-:W-:Y:S01]  /*0000*/  LDC R1, c[0x0][0x37c] ;  /* 0x0000df00ff017b82 */ /* 0x000fe20000000800 */
[----:B------:R-:W0:Y:S07]  /*0010*/  S2R R0, SR_TID.X ;  /* 0x0000000000007919 */ /* 0x000e2e0000002100 */
[----:B------:R-:W0:Y:S08]  /*0020*/  S2UR UR4, SR_CTAID.X ;  /* 0x00000000000479c3 */ /* 0x000e300000002500 */
[----:B------:R-:W0:Y:S02]  /*0030*/  LDC R9, c[0x0][0x360] ;  /* 0x0000d800ff097b82 */ /* 0x000e240000000800 */
[----:B0-----:R-:W-:-:S05]  /*0040*/  IMAD R9, R9, UR4, R0 ;  /* 0x0000000409097c24 */ /* 0x001fca000f8e0200 */
[----:B------:R-:W-:-:S13]  /*0050*/  ISETP.GT.AND P0, PT, R9, 0x3ff, PT ;  /* 0x000003ff0900780c */ /* 0x000fda0003f04270 */
[----:B------:R-:W-:Y:S05]  /*0060*/  @P0 EXIT ;  /* 0x000000000000094d */ /* 0x000fea0003800000 */
[----:B------:R-:W0:Y:S01]  /*0070*/  LDCU.64 UR6, c[0x0][0x380] ;  /* 0x00007000ff0677ac */ /* 0x000e220008000a00 */
[----:B------:R-:W1:Y:S01]  /*0080*/  LDCU.64 UR4, c[0x0][0x358] ;  /* 0x00006b00ff0477ac */ /* 0x000e620008000a00 */
[----:B0-----:R-:W-:-:S04]  /*0090*/  IADD3 R2, P0, PT, R9, UR6, RZ ;  /* 0x0000000609027c10 */ /* 0x001fc8000ff1e0ff */
[----:B------:R-:W-:-:S05]  /*00a0*/  LEA.HI.X.SX32 R3, R9, UR7, 0x1, P0 ;  /* 0x0000000709037c11 */ /* 0x000fca00080f0eff */
[----:B-1----:R-:W2:Y:S02]  /*00b0*/  LDG.E.U8 R2, desc[UR4][R2.64] ;  /* 0x0000000402027981 */ /* 0x002ea4000c1e1100 */
[----:B--2---:R-:W-:-:S13]  /*00c0*/  ISETP.NE.AND P0, PT, R2, RZ, PT ;  /* 0x000000ff0200720c */ /* 0x004fda0003f05270 */
[----:B------:R-:W-:Y:S05]  /*00d0*/  @P0 EXIT ;  /* 0x000000000000094d */ /* 0x000fea0003800000 */
[----:B------:R-:W0:Y:S08]  /*00e0*/  LDC R4, c[0x0][0x398] ;  /* 0x0000e600ff047b82 */ /* 0x000e300000000800 */
[----:B------:R-:W1:Y:S01]  /*00f0*/  LDC.64 R2, c[0x0][0x388] ;  /* 0x0000e200ff027b82 */ /* 0x000e620000000a00 */
[----:B0-----:R-:W-:-:S04]  /*0100*/  IMAD R5, R4, 0x400, R9 ;  /* 0x0000040004057824 */ /* 0x001fc800078e0209 */
[----:B-1----:R-:W-:-:S06]  /*0110*/  IMAD.WIDE R2, R5, 0x8, R2 ;  /* 0x0000000805027825 */ /* 0x002fcc00078e0202 */
[----:B------:R-:W2:Y:S02]  /*0120*/  LDG.E.64 R2, desc[UR4][R2.64] ;  /* 0x0000000402027981 */ /* 0x000ea4000c1e1b00 */
[----:B--2---:R-:W-:-:S04]  /*0130*/  ISETP.NE.U32.AND P0, PT, R2, RZ, PT ;  /* 0x000000ff0200720c */ /* 0x004fc80003f05070 */
[----:B------:R-:W-:-:S13]  /*0140*/  ISETP.NE.AND.EX P0, PT, R3, RZ, PT, P0 ;  /* 0x000000ff0300720c */ /* 0x000fda0003f05300 */
[----:B------:R-:W-:Y:S05]  /*0150*/  @!P0 EXIT ;  /* 0x000000000000894d */ /* 0x000fea0003800000 */
[----:B------:R-:W0:Y:S02]  /*0160*/  LDC.64 R6, c[0x0][0x390] ;  /* 0x0000e400ff067b82 */ /* 0x000e240000000a00 */
[----:B0-----:R-:W-:-:S05]  /*0170*/  IMAD.WIDE R4, R4, 0x4, R6 ;  /* 0x0000000404047825 */ /* 0x001fca00078e0206 */
[----:B------:R-:W2:Y:S02]  /*0180*/  LDG.E R11, desc[UR4][R4.64] ;  /* 0x00000004040b7981 */ /* 0x000ea4000c1e1900 */
[----:B--2---:R-:W-:Y:S02]  /*0190*/  ISETP.NE.U32.AND P0, PT, R11, 0x7fffffff, PT ;  /* 0x7fffffff0b00780c */ /* 0x004fe40003f05070 */
[----:B------:R-:W-:-:S04]  /*01a0*/  SHF.R.S32.HI R13, RZ, 0x1f, R11 ;  /* 0x0000001fff0d7819 */ /* 0x000fc8000001140b */
[----:B------:R-:W-:-:S13]  /*01b0*/  ISETP.NE.AND.EX P0, PT, R13, RZ, PT, P0 ;  /* 0x000000ff0d00720c */ /* 0x000fda0003f05300 */
[----:B------:R-:W-:Y:S05]  /*01c0*/  @!P0 EXIT ;  /* 0x000000000000894d */ /* 0x000fea0003800000 */
[----:B------:R-:W-:-:S05]  /*01d0*/  IMAD.WIDE R4, R9, 0x4, R6 ;  /* 0x0000000409047825 */ /* 0x000fca00078e0206 */
[----:B------:R-:W2:Y:S01]  /*01e0*/  LDG.E R0, desc[UR4][R4.64] ;  /* 0x0000000404007981 */ /* 0x000ea2000c1e1900 */
[----:B------:R-:W-:-:S05]  /*01f0*/  IADD3 R7, P0, PT, R2, R11, RZ ;  /* 0x0000000b02077210 */ /* 0x000fca0007f1e0ff */
[----:B------:R-:W-:Y:S01]  /*0200*/  IMAD.X R13, R3, 0x1, R13, P0 ;  /* 0x00000001030d7824 */ /* 0x000fe200000e060d */
[----:B--2---:R-:W-:Y:S02]  /*0210*/  ISETP.GE.U32.AND P0, PT, R7, R0, PT ;  /* 0x000000000700720c */ /* 0x004fe40003f06070 */
[----:B------:R-:W-:-:S04]  /*0220*/  SHF.R.S32.HI R0, RZ, 0x1f, R0 ;  /* 0x0000001fff007819 */ /* 0x000fc80000011400 */
[----:B------:R-:W-:-:S13]  /*0230*/  ISETP.GE.AND.EX P0, PT, R13, R0, PT, P0 ;  /* 0x000000000d00720c */ /* 0x000fda0003f06300 */
[----:B------:R-:W-:Y:S05]  /*0240*/  @P0 EXIT ;  /* 0x000000000000094d */ /* 0x000fea0003800000 */
[----:B------:R-:W-:-:S05]  /*0250*/  IMAD.IADD R3, R2, 0x1, R11 ;  /* 0x0000000102037824 */ /* 0x000fca00078e020b */
[----:B------:R-:W-:Y:S01]  /*0260*/  STG.E desc[UR4][R4.64], R3 ;  /* 0x0000000304007986 */ /* 0x000fe2000c101904 */
[----:B------:R-:W-:Y:S05]  /*0270*/  EXIT ;  /* 0x000000000000794d */ /* 0x000fea0003800000 */
.L_x_0:
[----:B------:R-:W-:-:S00]  /*0280*/  BRA `(.L_x_0) ;  /* 0xfffffffc00fc7947 */ /* 0x000fc0000383ffff */
[----:B------:R-:W-:-:S00]  /*0290*/  NOP ;  /* 0x0000000000007918 */ /* 0x000fc00000000000 */
        /* <DEDUP_REMOVED lines=14> */
.L_x_1:


//--------------------- .nv.shared.reserved.0     --------------------------
	.section	.nv.shared.reserved.0,"aw",@nobits
	.weak		__nv_reservedSMEM_offset_0_alias
	.size		__nv_reservedSMEM_offset_0_alias, 0, 64
	.other		__nv_reservedSMEM_offset_0_alias,@"STO_CUDA_RESERVED_SHARED STV_DEFAULT"
__nv_reservedSMEM_offset_0_alias:
	.zero		0
	.zero		64


//--------------------- .nv.constant0._Z14updateDistancePbPlPii --------------------------
	.section	.nv.constant0._Z14updateDistancePbPlPii,"a",@progbits
	.sectionflags	@""
	.align	4
.nv.constant0._Z14updateDistancePbPlPii:
	.zero		924


//--------------------- SYMBOLS --------------------------

	.type		.nv.reservedSmem.offset0,@object
	.size		.nv.reservedSmem.offset0,0x4
